//
// Generated by NVIDIA NVVM Compiler
//
// Compiler Build ID: CL-36424714
// Cuda compilation tools, release 13.0, V13.0.88
// Based on NVVM 20.0.0
//

.version 9.0
.target sm_100
.address_size 64

	// .globl	_Z13invert_kernelPhii

.visible .entry _Z13invert_kernelPhii(
	.param .u64 .ptr .align 1 _Z13invert_kernelPhii_param_0,
	.param .u32 _Z13invert_kernelPhii_param_1,
	.param .u32 _Z13invert_kernelPhii_param_2
)
{
	.reg .pred 	%p<4>;
	.reg .b16 	%rs<3>;
	.reg .b32 	%r<15>;
	.reg .b64 	%rd<5>;

	ld.param.u64 	%rd2, [_Z13invert_kernelPhii_param_0];
	ld.param.u32 	%r7, [_Z13invert_kernelPhii_param_1];
	ld.param.u32 	%r8, [_Z13invert_kernelPhii_param_2];
	mov.u32 	%r1, %ntid.x;
	mov.u32 	%r9, %ctaid.x;
	mov.u32 	%r10, %tid.x;
	mad.lo.s32 	%r14, %r1, %r9, %r10;
	mul.lo.s32 	%r11, %r7, %r8;
	shl.b32 	%r3, %r11, 2;
	setp.ge.s32 	%p1, %r14, %r3;
	@%p1 bra 	$L__BB0_5;
	mov.u32 	%r12, %nctaid.x;
	mul.lo.s32 	%r4, %r1, %r12;
	cvta.to.global.u64 	%rd1, %rd2;
$L__BB0_2:
	and.b32  	%r13, %r14, -2147483645;
	setp.eq.s32 	%p2, %r13, 3;
	@%p2 bra 	$L__BB0_4;
	cvt.s64.s32 	%rd3, %r14;
	add.s64 	%rd4, %rd1, %rd3;
	ld.global.u8 	%rs1, [%rd4];
	not.b16 	%rs2, %rs1;
	st.global.u8 	[%rd4], %rs2;
$L__BB0_4:
	add.s32 	%r14, %r14, %r4;
	setp.lt.s32 	%p3, %r14, %r3;
	@%p3 bra 	$L__BB0_2;
$L__BB0_5:
	ret;

}


// ===== COMPILED SASS (sm_100) =====

	.target	sm_100

	.elftype	@"ET_EXEC"


//--------------------- .note.nv.tkinfo           --------------------------
	.section	.note.nv.tkinfo,"",@"SHT_NOTE"
	.sectionflags	@"SHF_NOTE_NV_TKINFO"
	.tkinfo
        /*0018*/ 	.word	0x00000002
        /*0030*/ 	.string	""
        /*0030*/ 	.string	"ptxas"
        /*0030*/ 	.string	"Cuda compilation tools, release 13.0, V13.0.88"
        /*0030*/ 	.string	"Build cuda_13.0.r13.0/compiler.36424714_0"
        /*0030*/ 	.string	"-arch sm_100 -m 64 "



//--------------------- .note.nv.cuinfo           --------------------------
	.section	.note.nv.cuinfo,"",@"SHT_NOTE"
	.sectionflags	@"SHF_NOTE_NV_CUINFO"
        /*0018*/ 	.short	0x0002
        /*001a*/ 	.short	0x0064
        /*001c*/ 	.short	0x0082
	.zero		2


//--------------------- .nv.info                  --------------------------
	.section	.nv.info,"",@"SHT_CUDA_INFO"
	.align	4


	//----- nvinfo : EIATTR_REGCOUNT
	.align		4
        /*0000*/ 	.byte	0x04, 0x2f
        /*0002*/ 	.short	(.L_1 - .L_0)
	.align		4
.L_0:
        /*0004*/ 	.word	index@(_Z13invert_kernelPhii)
        /*0008*/ 	.word	0x00000008


	//----- nvinfo : EIATTR_FRAME_SIZE
	.align		4
.L_1:
        /*000c*/ 	.byte	0x04, 0x11
        /*000e*/ 	.short	(.L_3 - .L_2)
	.align		4
.L_2:
        /*0010*/ 	.word	index@(_Z13invert_kernelPhii)
        /*0014*/ 	.word	0x00000000


	//----- nvinfo : EIATTR_MIN_STACK_SIZE
	.align		4
.L_3:
        /*0018*/ 	.byte	0x04, 0x12
        /*001a*/ 	.short	(.L_5 - .L_4)
	.align		4
.L_4:
        /*001c*/ 	.word	index@(_Z13invert_kernelPhii)
        /*0020*/ 	.word	0x00000000
.L_5:


//--------------------- .nv.compat                --------------------------
	.section	.nv.compat,"",@"SHT_CUDA_COMPAT_INFO"
	.align	4
        /*0000*/ 	.byte	0x02, 0x09, 0x00, 0x00, 0x02, 0x02, 0x01, 0x00, 0x02, 0x05, 0x05, 0x00, 0x03, 0x07, 0x01, 0x01
        /*0010*/ 	.byte	0x02, 0x03, 0x00, 0x00, 0x02, 0x06, 0x01, 0x00, 0x04, 0x0b, 0x08, 0x00, 0x09, 0x00, 0x00, 0x00
        /*0020*/ 	.byte	0x00, 0x00, 0x00, 0x00


//--------------------- .nv.info._Z13invert_kernelPhii --------------------------
	.section	.nv.info._Z13invert_kernelPhii,"",@"SHT_CUDA_INFO"
	.sectionflags	@""
	.align	4


	//----- nvinfo : EIATTR_CUDA_API_VERSION
	.align		4
        /*0000*/ 	.byte	0x04, 0x37
        /*0002*/ 	.short	(.L_7 - .L_6)
.L_6:
        /*0004*/ 	.word	0x00000082


	//----- nvinfo : EIATTR_KPARAM_INFO
	.align		4
.L_7:
        /*0008*/ 	.byte	0x04, 0x17
        /*000a*/ 	.short	(.L_9 - .L_8)
.L_8:
        /*000c*/ 	.word	0x00000000
        /*0010*/ 	.short	0x0002
        /*0012*/ 	.short	0x000c
        /*0014*/ 	.byte	0x00, 0xf0, 0x11, 0x00


	//----- nvinfo : EIATTR_KPARAM_INFO
	.align		4
.L_9:
        /*0018*/ 	.byte	0x04, 0x17
        /*001a*/ 	.short	(.L_11 - .L_10)
.L_10:
        /*001c*/ 	.word	0x00000000
        /*0020*/ 	.short	0x0001
        /*0022*/ 	.short	0x0008
        /*0024*/ 	.byte	0x00, 0xf0, 0x11, 0x00


	//----- nvinfo : EIATTR_KPARAM_INFO
	.align		4
.L_11:
        /*0028*/ 	.byte	0x04, 0x17
        /*002a*/ 	.short	(.L_13 - .L_12)
.L_12:
        /*002c*/ 	.word	0x00000000
        /*0030*/ 	.short	0x0000
        /*0032*/ 	.short	0x0000
        /*0034*/ 	.byte	0x00, 0xf5, 0x21, 0x00


	//----- nvinfo : EIATTR_SPARSE_MMA_MASK
	.align		4
.L_13:
        /*0038*/ 	.byte	0x03, 0x50
        /*003a*/ 	.short	0x0000


	//----- nvinfo : EIATTR_MAXREG_COUNT
	.align		4
        /*003c*/ 	.byte	0x03, 0x1b
        /*003e*/ 	.short	0x00ff


	//----- nvinfo : EIATTR_MERCURY_ISA_VERSION
	.align		4
        /*0040*/ 	.byte	0x03, 0x5f
        /*0042*/ 	.short	0x0101


	//----- nvinfo : EIATTR_VRC_CTA_INIT_COUNT
	.align		4
        /*0044*/ 	.byte	0x02, 0x4a
	.zero		1
	.zero		1


	//----- nvinfo : EIATTR_EXIT_INSTR_OFFSETS
	.align		4
        /*0048*/ 	.byte	0x04, 0x1c
        /*004a*/ 	.short	(.L_15 - .L_14)


	//   ....[0]....
.L_14:
        /*004c*/ 	.word	0x00000090


	//   ....[1]....
        /*0050*/ 	.word	0x000001b0


	//----- nvinfo : EIATTR_CRS_STACK_SIZE
	.align		4
.L_15:
        /*0054*/ 	.byte	0x04, 0x1e
        /*0056*/ 	.short	(.L_17 - .L_16)
.L_16:
        /*0058*/ 	.word	0x00000000


	//----- nvinfo : EIATTR_CBANK_PARAM_SIZE
	.align		4
.L_17:
        /*005c*/ 	.byte	0x03, 0x19
        /*005e*/ 	.short	0x0010


	//----- nvinfo : EIATTR_PARAM_CBANK
	.align		4
        /*0060*/ 	.byte	0x04, 0x0a
        /*0062*/ 	.short	(.L_19 - .L_18)
	.align		4
.L_18:
        /*0064*/ 	.word	index@(.nv.constant0._Z13invert_kernelPhii)
        /*0068*/ 	.short	0x0380
        /*006a*/ 	.short	0x0010


	//----- nvinfo : EIATTR_SW_WAR
	.align		4
.L_19:
        /*006c*/ 	.byte	0x04, 0x36
        /*006e*/ 	.short	(.L_21 - .L_20)
.L_20:
        /*0070*/ 	.word	0x00000008
.L_21:


//--------------------- .nv.callgraph             --------------------------
	.section	.nv.callgraph,"",@"SHT_CUDA_CALLGRAPH"
	.align	4
	.sectionentsize	8
	.align		4
        /*0000*/ 	.word	0x00000000
	.align		4
        /*0004*/ 	.word	0xffffffff
	.align		4
        /*0008*/ 	.word	0x00000000
	.align		4
        /*000c*/ 	.word	0xfffffffe
	.align		4
        /*0010*/ 	.word	0x00000000
	.align		4
        /*0014*/ 	.word	0xfffffffd
	.align		4
        /*0018*/ 	.word	0x00000000
	.align		4
        /*001c*/ 	.word	0xfffffffc


//--------------------- .text._Z13invert_kernelPhii --------------------------
	.section	.text._Z13invert_kernelPhii,"ax",@progbits
	.align	128
        .global         _Z13invert_kernelPhii
        .type           _Z13invert_kernelPhii,@function
        .size           _Z13invert_kernelPhii,(.L_x_4 - _Z13invert_kernelPhii)
        .other          _Z13invert_kernelPhii,@"STO_CUDA_ENTRY STV_DEFAULT"
_Z13invert_kernelPhii:
.text._Z13invert_kernelPhii:
[----:B------:R-:W-:Y:S01]  /*0000*/  LDC R1, c[0x0][0x37c] ;  /* 0x0000df00ff017b82 */ /* 0x000fe20000000800 */
[----:B------:R-:W0:Y:S01]  /*0010*/  S2R R0, SR_CTAID.X ;  /* 0x0000000000007919 */ /* 0x000e220000002500 */
[----:B------:R-:W1:Y:S01]  /*0020*/  LDCU.64 UR6, c[0x0][0x388] ;  /* 0x00007100ff0677ac */ /* 0x000e620008000a00 */
[----:B------:R-:W0:Y:S01]  /*0030*/  S2R R3, SR_TID.X ;  /* 0x0000000000037919 */ /* 0x000e220000002100 */
[----:B------:R-:W0:Y:S01]  /*0040*/  LDCU UR5, c[0x0][0x360] ;  /* 0x00006c00ff0577ac */ /* 0x000e220008000800 */
[----:B-1----:R-:W-:-:S04]  /*0050*/  UIMAD UR4, UR6, UR7, URZ ;  /* 0x00000007060472a4 */ /* 0x002fc8000f8e02ff */
[----:B------:R-:W-:Y:S01]  /*0060*/  USHF.L.U32 UR4, UR4, 0x2, URZ ;  /* 0x0000000204047899 */ /* 0x000fe200080006ff */
[----:B0-----:R-:W-:-:S05]  /*0070*/  IMAD R0, R0, UR5, R3 ;  /* 0x0000000500007c24 */ /* 0x001fca000f8e0203 */
[----:B------:R-:W-:-:S13]  /*0080*/  ISETP.GE.AND P0, PT, R0, UR4, PT ;  /* 0x0000000400007c0c */ /* 0x000fda000bf06270 */
[----:B------:R-:W-:Y:S05]  /*0090*/  @P0 EXIT ;  /* 0x000000000000094d */ /* 0x000fea0003800000 */
[----:B------:R-:W0:Y:S01]  /*00a0*/  LDCU UR6, c[0x0][0x370] ;  /* 0x00006e00ff0677ac */ /* 0x000e220008000800 */
[----:B------:R-:W1:Y:S01]  /*00b0*/  LDCU.64 UR8, c[0x0][0x358] ;  /* 0x00006b00ff0877ac */ /* 0x000e620008000a00 */
[----:B------:R-:W2:Y:S01]  /*00c0*/  LDCU.64 UR10, c[0x0][0x380] ;  /* 0x00007000ff0a77ac */ /* 0x000ea20008000a00 */
[----:B0-----:R-:W-:-:S12]  /*00d0*/  UIMAD UR5, UR5, UR6, URZ ;  /* 0x00000006050572a4 */ /* 0x001fd8000f8e02ff */
.L_x_2:
[----:B0-----:R-:W-:Y:S01]  /*00e0*/  LOP3.LUT R2, R0, 0x80000003, RZ, 0xc0, !PT ;  /* 0x8000000300027812 */ /* 0x001fe200078ec0ff */
[----:B------:R-:W-:Y:S03]  /*00f0*/  BSSY.RECONVERGENT B0, `(.L_x_0) ;  /* 0x0000008000007945 */ /* 0x000fe60003800200 */
[----:B------:R-:W-:-:S13]  /*0100*/  ISETP.NE.AND P0, PT, R2, 0x3, PT ;  /* 0x000000030200780c */ /* 0x000fda0003f05270 */
[----:B------:R-:W-:Y:S05]  /*0110*/  @!P0 BRA `(.L_x_1) ;  /* 0x0000000000148947 */ /* 0x000fea0003800000 */
[----:B--2---:R-:W-:-:S04]  /*0120*/  IADD3 R2, P0, PT, R0, UR10, RZ ;  /* 0x0000000a00027c10 */ /* 0x004fc8000ff1e0ff */
[----:B------:R-:W-:-:S05]  /*0130*/  LEA.HI.X.SX32 R3, R0, UR11, 0x1, P0 ;  /* 0x0000000b00037c11 */ /* 0x000fca00080f0eff */
[----:B-1----:R-:W2:Y:S02]  /*0140*/  LDG.E.U8 R4, desc[UR8][R2.64] ;  /* 0x0000000802047981 */ /* 0x002ea4000c1e1100 */
[----:B--2---:R-:W-:-:S05]  /*0150*/  LOP3.LUT R5, RZ, R4, RZ, 0x33, !PT ;  /* 0x00000004ff057212 */ /* 0x004fca00078e33ff */
[----:B------:R0:W-:Y:S02]  /*0160*/  STG.E.U8 desc[UR8][R2.64], R5 ;  /* 0x0000000502007986 */ /* 0x0001e4000c101108 */
.L_x_1:
[----:B-12---:R-:W-:Y:S05]  /*0170*/  BSYNC.RECONVERGENT B0 ;  /* 0x0000000000007941 */ /* 0x006fea0003800200 */
.L_x_0:
[----:B------:R-:W-:-:S05]  /*0180*/  VIADD R0, R0, UR5 ;  /* 0x0000000500007c36 */ /* 0x000fca0008000000 */
[----:B------:R-:W-:-:S13]  /*0190*/  ISETP.GE.AND P0, PT, R0, UR4, PT ;  /* 0x0000000400007c0c */ /* 0x000fda000bf06270 */
[----:B------:R-:W-:Y:S05]  /*01a0*/  @!P0 BRA `(.L_x_2) ;  /* 0xfffffffc00cc8947 */ /* 0x000fea000383ffff */
[----:B------:R-:W-:Y:S05]  /*01b0*/  EXIT ;  /* 0x000000000000794d */ /* 0x000fea0003800000 */
.L_x_3:
[----:B------:R-:W-:-:S00]  /*01c0*/  BRA `(.L_x_3) ;  /* 0xfffffffc00fc7947 */ /* 0x000fc0000383ffff */
[----:B------:R-:W-:-:S00]  /*01d0*/  NOP ;  /* 0x0000000000007918 */ /* 0x000fc00000000000 */
        /* <DEDUP_REMOVED lines=10> */
.L_x_4:


//--------------------- .nv.shared.reserved.0     --------------------------
	.section	.nv.shared.reserved.0,"aw",@nobits
	.weak		__nv_reservedSMEM_offset_0_alias
	.size		__nv_reservedSMEM_offset_0_alias, 0, 64
	.other		__nv_reservedSMEM_offset_0_alias,@"STO_CUDA_RESERVED_SHARED STV_DEFAULT"
__nv_reservedSMEM_offset_0_alias:
	.zero		0
	.zero		64


//--------------------- .nv.constant0._Z13invert_kernelPhii --------------------------
	.section	.nv.constant0._Z13invert_kernelPhii,"a",@progbits
	.sectionflags	@""
	.align	4
.nv.constant0._Z13invert_kernelPhii:
	.zero		912


//--------------------- SYMBOLS --------------------------

	.type		.nv.reservedSmem.offset0,@object
	.size		.nv.reservedSmem.offset0,0x4
